//
// Generated by NVIDIA NVVM Compiler
//
// Compiler Build ID: CL-36424714
// Cuda compilation tools, release 13.0, V13.0.88
// Based on NVVM 20.0.0
//

.version 9.0
.target sm_100
.address_size 64

	// .globl	_Z13fuzzyCMedoidsPfS_PiS0_iii
.extern .func  (.param .b32 func_retval0) vprintf
(
	.param .b64 vprintf_param_0,
	.param .b64 vprintf_param_1
)
;
.global .align 1 .b8 $str[4] = {37, 100, 10};

.visible .entry _Z13fuzzyCMedoidsPfS_PiS0_iii(
	.param .u64 .ptr .align 1 _Z13fuzzyCMedoidsPfS_PiS0_iii_param_0,
	.param .u64 .ptr .align 1 _Z13fuzzyCMedoidsPfS_PiS0_iii_param_1,
	.param .u64 .ptr .align 1 _Z13fuzzyCMedoidsPfS_PiS0_iii_param_2,
	.param .u64 .ptr .align 1 _Z13fuzzyCMedoidsPfS_PiS0_iii_param_3,
	.param .u32 _Z13fuzzyCMedoidsPfS_PiS0_iii_param_4,
	.param .u32 _Z13fuzzyCMedoidsPfS_PiS0_iii_param_5,
	.param .u32 _Z13fuzzyCMedoidsPfS_PiS0_iii_param_6
)
{
	.local .align 8 .b8 	__local_depot0[8];
	.reg .b64 	%SP;
	.reg .b64 	%SPL;
	.reg .pred 	%p<24>;
	.reg .b32 	%r<65>;
	.reg .b64 	%rd<20>;

	mov.u64 	%SPL, __local_depot0;
	cvta.local.u64 	%SP, %SPL;
	ld.param.u64 	%rd3, [_Z13fuzzyCMedoidsPfS_PiS0_iii_param_3];
	ld.param.u32 	%r23, [_Z13fuzzyCMedoidsPfS_PiS0_iii_param_4];
	ld.param.u32 	%r24, [_Z13fuzzyCMedoidsPfS_PiS0_iii_param_5];
	ld.param.u32 	%r25, [_Z13fuzzyCMedoidsPfS_PiS0_iii_param_6];
	add.u64 	%rd4, %SP, 0;
	add.u64 	%rd1, %SPL, 0;
	setp.eq.s32 	%p1, %r25, 0;
	@%p1 bra 	$L__BB0_18;
	mov.u32 	%r26, %ctaid.x;
	mov.u32 	%r27, %tid.x;
	cvta.to.global.u64 	%rd2, %rd3;
	ld.global.u32 	%r29, [%rd2+4];
	mov.u32 	%r30, %tid.y;
	mov.u32 	%r31, %ntid.y;
	mov.u32 	%r32, %ctaid.y;
	mad.lo.s32 	%r33, %r32, %r31, %r30;
	mov.u32 	%r34, %ntid.x;
	mad.lo.s32 	%r35, %r26, %r34, %r27;
	mad.lo.s32 	%r36, %r29, %r33, %r35;
	mul.lo.s32 	%r1, %r36, %r25;
	add.s32 	%r37, %r23, -1;
	setp.eq.s32 	%p2, %r26, %r37;
	add.s32 	%r38, %r24, -1;
	setp.eq.s32 	%p3, %r27, %r38;
	add.s32 	%r39, %r1, %r25;
	selp.b32 	%r40, %r29, %r39, %p3;
	selp.b32 	%r2, %r40, %r39, %p2;
	setp.ge.s32 	%p4, %r1, %r2;
	@%p4 bra 	$L__BB0_18;
	sub.s32 	%r41, %r2, %r1;
	and.b32  	%r3, %r41, 3;
	setp.eq.s32 	%p5, %r3, 0;
	mov.u32 	%r59, %r1;
	@%p5 bra 	$L__BB0_7;
	neg.s32 	%r57, %r3;
	mov.u64 	%rd5, $str;
	mov.u32 	%r59, %r1;
$L__BB0_4:
	.pragma "nounroll";
	ld.global.u32 	%r42, [%rd2+4];
	setp.ge.s32 	%p6, %r1, %r42;
	setp.gt.s32 	%p7, %r2, %r42;
	or.pred  	%p8, %p6, %p7;
	@%p8 bra 	$L__BB0_6;
	st.local.u32 	[%rd1], %r59;
	cvta.global.u64 	%rd6, %rd5;
	{ // callseq 0, 0
	.param .b64 param0;
	st.param.b64 	[param0], %rd6;
	.param .b64 param1;
	st.param.b64 	[param1], %rd4;
	.param .b32 retval0;
	call.uni (retval0), 
	vprintf, 
	(
	param0, 
	param1
	);
	ld.param.b32 	%r43, [retval0];
	} // callseq 0
$L__BB0_6:
	add.s32 	%r59, %r59, 1;
	add.s32 	%r57, %r57, 1;
	setp.ne.s32 	%p9, %r57, 0;
	@%p9 bra 	$L__BB0_4;
$L__BB0_7:
	sub.s32 	%r45, %r1, %r2;
	setp.gt.u32 	%p10, %r45, -4;
	@%p10 bra 	$L__BB0_18;
	sub.s32 	%r61, %r59, %r2;
	add.s32 	%r60, %r59, 1;
	mov.u64 	%rd17, $str;
$L__BB0_9:
	ld.global.u32 	%r63, [%rd2+4];
	setp.ge.s32 	%p11, %r1, %r63;
	setp.gt.s32 	%p12, %r2, %r63;
	or.pred  	%p13, %p11, %p12;
	@%p13 bra 	$L__BB0_11;
	add.s32 	%r46, %r60, -1;
	st.local.u32 	[%rd1], %r46;
	cvta.global.u64 	%rd9, %rd17;
	{ // callseq 1, 0
	.param .b64 param0;
	st.param.b64 	[param0], %rd9;
	.param .b64 param1;
	st.param.b64 	[param1], %rd4;
	.param .b32 retval0;
	call.uni (retval0), 
	vprintf, 
	(
	param0, 
	param1
	);
	ld.param.b32 	%r47, [retval0];
	} // callseq 1
	ld.global.u32 	%r63, [%rd2+4];
$L__BB0_11:
	setp.ge.s32 	%p14, %r1, %r63;
	setp.gt.s32 	%p15, %r2, %r63;
	or.pred  	%p16, %p14, %p15;
	@%p16 bra 	$L__BB0_13;
	st.local.u32 	[%rd1], %r60;
	cvta.global.u64 	%rd12, %rd17;
	{ // callseq 2, 0
	.param .b64 param0;
	st.param.b64 	[param0], %rd12;
	.param .b64 param1;
	st.param.b64 	[param1], %rd4;
	.param .b32 retval0;
	call.uni (retval0), 
	vprintf, 
	(
	param0, 
	param1
	);
	ld.param.b32 	%r49, [retval0];
	} // callseq 2
	ld.global.u32 	%r63, [%rd2+4];
$L__BB0_13:
	setp.ge.s32 	%p17, %r1, %r63;
	setp.gt.s32 	%p18, %r2, %r63;
	or.pred  	%p19, %p17, %p18;
	@%p19 bra 	$L__BB0_15;
	add.s32 	%r51, %r60, 1;
	st.local.u32 	[%rd1], %r51;
	cvta.global.u64 	%rd15, %rd17;
	{ // callseq 3, 0
	.param .b64 param0;
	st.param.b64 	[param0], %rd15;
	.param .b64 param1;
	st.param.b64 	[param1], %rd4;
	.param .b32 retval0;
	call.uni (retval0), 
	vprintf, 
	(
	param0, 
	param1
	);
	ld.param.b32 	%r52, [retval0];
	} // callseq 3
	ld.global.u32 	%r63, [%rd2+4];
$L__BB0_15:
	setp.ge.s32 	%p20, %r1, %r63;
	setp.gt.s32 	%p21, %r2, %r63;
	or.pred  	%p22, %p20, %p21;
	@%p22 bra 	$L__BB0_17;
	add.s32 	%r54, %r60, 2;
	st.local.u32 	[%rd1], %r54;
	cvta.global.u64 	%rd18, %rd17;
	{ // callseq 4, 0
	.param .b64 param0;
	st.param.b64 	[param0], %rd18;
	.param .b64 param1;
	st.param.b64 	[param1], %rd4;
	.param .b32 retval0;
	call.uni (retval0), 
	vprintf, 
	(
	param0, 
	param1
	);
	ld.param.b32 	%r55, [retval0];
	} // callseq 4
$L__BB0_17:
	add.s32 	%r61, %r61, 4;
	add.s32 	%r60, %r60, 4;
	setp.ne.s32 	%p23, %r61, 0;
	@%p23 bra 	$L__BB0_9;
$L__BB0_18:
	ret;

}


// ===== COMPILED SASS (sm_100) =====

	.target	sm_100

	.elftype	@"ET_EXEC"


//--------------------- .note.nv.tkinfo           --------------------------
	.section	.note.nv.tkinfo,"",@"SHT_NOTE"
	.sectionflags	@"SHF_NOTE_NV_TKINFO"
	.tkinfo
        /*0018*/ 	.word	0x00000002
        /*0030*/ 	.string	""
        /*0030*/ 	.string	"ptxas"
        /*0030*/ 	.string	"Cuda compilation tools, release 13.0, V13.0.88"
        /*0030*/ 	.string	"Build cuda_13.0.r13.0/compiler.36424714_0"
        /*0030*/ 	.string	"-arch sm_100 -m 64 "



//--------------------- .note.nv.cuinfo           --------------------------
	.section	.note.nv.cuinfo,"",@"SHT_NOTE"
	.sectionflags	@"SHF_NOTE_NV_CUINFO"
        /*0018*/ 	.short	0x0002
        /*001a*/ 	.short	0x0064
        /*001c*/ 	.short	0x0082
	.zero		2


//--------------------- .nv.info                  --------------------------
	.section	.nv.info,"",@"SHT_CUDA_INFO"
	.align	4


	//----- nvinfo : EIATTR_REGCOUNT
	.align		4
        /*0000*/ 	.byte	0x04, 0x2f
        /*0002*/ 	.short	(.L_2 - .L_1)
	.align		4
.L_1:
        /*0004*/ 	.word	index@(_Z13fuzzyCMedoidsPfS_PiS0_iii)
        /*0008*/ 	.word	0x0000001b


	//----- nvinfo : EIATTR_FRAME_SIZE
	.align		4
.L_2:
        /*000c*/ 	.byte	0x04, 0x11
        /*000e*/ 	.short	(.L_4 - .L_3)
	.align		4
.L_3:
        /*0010*/ 	.word	index@(_Z13fuzzyCMedoidsPfS_PiS0_iii)
        /*0014*/ 	.word	0x00000008


	//----- nvinfo : EIATTR_MIN_STACK_SIZE
	.align		4
.L_4:
        /*0018*/ 	.byte	0x04, 0x12
        /*001a*/ 	.short	(.L_6 - .L_5)
	.align		4
.L_5:
        /*001c*/ 	.word	index@(_Z13fuzzyCMedoidsPfS_PiS0_iii)
        /*0020*/ 	.word	0x00000008
.L_6:


//--------------------- .nv.compat                --------------------------
	.section	.nv.compat,"",@"SHT_CUDA_COMPAT_INFO"
	.align	4
        /*0000*/ 	.byte	0x02, 0x09, 0x00, 0x00, 0x02, 0x02, 0x01, 0x00, 0x02, 0x05, 0x05, 0x00, 0x03, 0x07, 0x01, 0x01
        /*0010*/ 	.byte	0x02, 0x03, 0x00, 0x00, 0x02, 0x06, 0x01, 0x00, 0x04, 0x0b, 0x08, 0x00, 0x09, 0x00, 0x00, 0x00
        /*0020*/ 	.byte	0x00, 0x00, 0x00, 0x00


//--------------------- .nv.info._Z13fuzzyCMedoidsPfS_PiS0_iii --------------------------
	.section	.nv.info._Z13fuzzyCMedoidsPfS_PiS0_iii,"",@"SHT_CUDA_INFO"
	.sectionflags	@""
	.align	4


	//----- nvinfo : EIATTR_CUDA_API_VERSION
	.align		4
        /*0000*/ 	.byte	0x04, 0x37
        /*0002*/ 	.short	(.L_8 - .L_7)
.L_7:
        /*0004*/ 	.word	0x00000082


	//----- nvinfo : EIATTR_KPARAM_INFO
	.align		4
.L_8:
        /*0008*/ 	.byte	0x04, 0x17
        /*000a*/ 	.short	(.L_10 - .L_9)
.L_9:
        /*000c*/ 	.word	0x00000000
        /*0010*/ 	.short	0x0006
        /*0012*/ 	.short	0x0028
        /*0014*/ 	.byte	0x00, 0xf0, 0x11, 0x00


	//----- nvinfo : EIATTR_KPARAM_INFO
	.align		4
.L_10:
        /*0018*/ 	.byte	0x04, 0x17
        /*001a*/ 	.short	(.L_12 - .L_11)
.L_11:
        /*001c*/ 	.word	0x00000000
        /*0020*/ 	.short	0x0005
        /*0022*/ 	.short	0x0024
        /*0024*/ 	.byte	0x00, 0xf0, 0x11, 0x00


	//----- nvinfo : EIATTR_KPARAM_INFO
	.align		4
.L_12:
        /*0028*/ 	.byte	0x04, 0x17
        /*002a*/ 	.short	(.L_14 - .L_13)
.L_13:
        /*002c*/ 	.word	0x00000000
        /*0030*/ 	.short	0x0004
        /*0032*/ 	.short	0x0020
        /*0034*/ 	.byte	0x00, 0xf0, 0x11, 0x00


	//----- nvinfo : EIATTR_KPARAM_INFO
	.align		4
.L_14:
        /*0038*/ 	.byte	0x04, 0x17
        /*003a*/ 	.short	(.L_16 - .L_15)
.L_15:
        /*003c*/ 	.word	0x00000000
        /*0040*/ 	.short	0x0003
        /*0042*/ 	.short	0x0018
        /*0044*/ 	.byte	0x00, 0xf5, 0x21, 0x00


	//----- nvinfo : EIATTR_KPARAM_INFO
	.align		4
.L_16:
        /*0048*/ 	.byte	0x04, 0x17
        /*004a*/ 	.short	(.L_18 - .L_17)
.L_17:
        /*004c*/ 	.word	0x00000000
        /*0050*/ 	.short	0x0002
        /*0052*/ 	.short	0x0010
        /*0054*/ 	.byte	0x00, 0xf5, 0x21, 0x00


	//----- nvinfo : EIATTR_KPARAM_INFO
	.align		4
.L_18:
        /*0058*/ 	.byte	0x04, 0x17
        /*005a*/ 	.short	(.L_20 - .L_19)
.L_19:
        /*005c*/ 	.word	0x00000000
        /*0060*/ 	.short	0x0001
        /*0062*/ 	.short	0x0008
        /*0064*/ 	.byte	0x00, 0xf5, 0x21, 0x00


	//----- nvinfo : EIATTR_KPARAM_INFO
	.align		4
.L_20:
        /*0068*/ 	.byte	0x04, 0x17
        /*006a*/ 	.short	(.L_22 - .L_21)
.L_21:
        /*006c*/ 	.word	0x00000000
        /*0070*/ 	.short	0x0000
        /*0072*/ 	.short	0x0000
        /*0074*/ 	.byte	0x00, 0xf5, 0x21, 0x00


	//----- nvinfo : EIATTR_SPARSE_MMA_MASK
	.align		4
.L_22:
        /*0078*/ 	.byte	0x03, 0x50
        /*007a*/ 	.short	0x0000


	//----- nvinfo : EIATTR_MAXREG_COUNT
	.align		4
        /*007c*/ 	.byte	0x03, 0x1b
        /*007e*/ 	.short	0x00ff


	//----- nvinfo : EIATTR_EXTERNS
	.align		4
        /*0080*/ 	.byte	0x04, 0x0f
        /*0082*/ 	.short	(.L_24 - .L_23)


	//   ....[0]....
	.align		4
.L_23:
        /*0084*/ 	.word	index@(vprintf)


	//----- nvinfo : EIATTR_MERCURY_ISA_VERSION
	.align		4
.L_24:
        /*0088*/ 	.byte	0x03, 0x5f
        /*008a*/ 	.short	0x0101


	//----- nvinfo : EIATTR_VRC_CTA_INIT_COUNT
	.align		4
        /*008c*/ 	.byte	0x02, 0x4a
	.zero		1
	.zero		1


	//----- nvinfo : EIATTR_SYSCALL_OFFSETS
	.align		4
        /*0090*/ 	.byte	0x04, 0x46
        /*0092*/ 	.short	(.L_26 - .L_25)


	//   ....[0]....
.L_25:
        /*0094*/ 	.word	0x00000380


	//   ....[1]....
        /*0098*/ 	.word	0x00000560


	//   ....[2]....
        /*009c*/ 	.word	0x00000670


	//   ....[3]....
        /*00a0*/ 	.word	0x00000790


	//   ....[4]....
        /*00a4*/ 	.word	0x000008b0


	//----- nvinfo : EIATTR_EXIT_INSTR_OFFSETS
	.align		4
.L_26:
        /*00a8*/ 	.byte	0x04, 0x1c
        /*00aa*/ 	.short	(.L_28 - .L_27)


	//   ....[0]....
.L_27:
        /*00ac*/ 	.word	0x00000080


	//   ....[1]....
        /*00b0*/ 	.word	0x000001e0


	//   ....[2]....
        /*00b4*/ 	.word	0x00000400


	//   ....[3]....
        /*00b8*/ 	.word	0x00000900


	//----- nvinfo : EIATTR_CRS_STACK_SIZE
	.align		4
.L_28:
        /*00bc*/ 	.byte	0x04, 0x1e
        /*00be*/ 	.short	(.L_30 - .L_29)
.L_29:
        /*00c0*/ 	.word	0x00000000


	//----- nvinfo : EIATTR_CBANK_PARAM_SIZE
	.align		4
.L_30:
        /*00c4*/ 	.byte	0x03, 0x19
        /*00c6*/ 	.short	0x002c


	//----- nvinfo : EIATTR_PARAM_CBANK
	.align		4
        /*00c8*/ 	.byte	0x04, 0x0a
        /*00ca*/ 	.short	(.L_32 - .L_31)
	.align		4
.L_31:
        /*00cc*/ 	.word	index@(.nv.constant0._Z13fuzzyCMedoidsPfS_PiS0_iii)
        /*00d0*/ 	.short	0x0380
        /*00d2*/ 	.short	0x002c


	//----- nvinfo : EIATTR_SW_WAR
	.align		4
.L_32:
        /*00d4*/ 	.byte	0x04, 0x36
        /*00d6*/ 	.short	(.L_34 - .L_33)
.L_33:
        /*00d8*/ 	.word	0x00000008
.L_34:


//--------------------- .nv.callgraph             --------------------------
	.section	.nv.callgraph,"",@"SHT_CUDA_CALLGRAPH"
	.align	4
	.sectionentsize	8
	.align		4
        /*0000*/ 	.word	0x00000000
	.align		4
        /*0004*/ 	.word	0xffffffff
	.align		4
        /*0008*/ 	.word	index@(_Z13fuzzyCMedoidsPfS_PiS0_iii)
	.align		4
        /*000c*/ 	.word	index@(vprintf)
	.align		4
        /*0010*/ 	.word	0x00000000
	.align		4
        /*0014*/ 	.word	0xfffffffe
	.align		4
        /*0018*/ 	.word	0x00000000
	.align		4
        /*001c*/ 	.word	0xfffffffd
	.align		4
        /*0020*/ 	.word	0x00000000
	.align		4
        /*0024*/ 	.word	0xfffffffc


//--------------------- .nv.constant4             --------------------------
	.section	.nv.constant4,"a",@progbits
	.align	8
	.align		8
.nv.constant4:
        /*0000*/ 	.dword	vprintf
	.align		8
        /*0008*/ 	.dword	$str


//--------------------- .text._Z13fuzzyCMedoidsPfS_PiS0_iii --------------------------
	.section	.text._Z13fuzzyCMedoidsPfS_PiS0_iii,"ax",@progbits
	.align	128
        .global         _Z13fuzzyCMedoidsPfS_PiS0_iii
        .type           _Z13fuzzyCMedoidsPfS_PiS0_iii,@function
        .size           _Z13fuzzyCMedoidsPfS_PiS0_iii,(.L_x_18 - _Z13fuzzyCMedoidsPfS_PiS0_iii)
        .other          _Z13fuzzyCMedoidsPfS_PiS0_iii,@"STO_CUDA_ENTRY STV_DEFAULT"
_Z13fuzzyCMedoidsPfS_PiS0_iii:
.text._Z13fuzzyCMedoidsPfS_PiS0_iii:
[----:B------:R-:W0:Y:S01]  /*0000*/  LDC R1, c[0x0][0x37c] ;  /* 0x0000df00ff017b82 */ /* 0x000e220000000800 */
[----:B------:R-:W1:Y:S01]  /*0010*/  LDCU UR6, c[0x0][0x3a8] ;  /* 0x00007500ff0677ac */ /* 0x000e620008000800 */
[----:B0-----:R-:W-:Y:S01]  /*0020*/  VIADD R1, R1, 0xfffffff8 ;  /* 0xfffffff801017836 */ /* 0x001fe20000000000 */
[----:B------:R-:W0:Y:S01]  /*0030*/  LDCU UR4, c[0x0][0x2f8] ;  /* 0x00005f00ff0477ac */ /* 0x000e220008000800 */
[----:B------:R-:W2:Y:S01]  /*0040*/  LDCU UR5, c[0x0][0x2fc] ;  /* 0x00005f80ff0577ac */ /* 0x000ea20008000800 */
[----:B-1----:R-:W-:Y:S02]  /*0050*/  ISETP.NE.AND P0, PT, RZ, UR6, PT ;  /* 0x00000006ff007c0c */ /* 0x002fe4000bf05270 */
[----:B0-----:R-:W-:-:S05]  /*0060*/  IADD3 R18, P1, PT, R1, UR4, RZ ;  /* 0x0000000401127c10 */ /* 0x001fca000ff3e0ff */
[----:B--2---:R-:W-:-:S06]  /*0070*/  IMAD.X R17, RZ, RZ, UR5, P1 ;  /* 0x00000005ff117e24 */ /* 0x004fcc00088e06ff */
[----:B------:R-:W-:Y:S05]  /*0080*/  @!P0 EXIT ;  /* 0x000000000000894d */ /* 0x000fea0003800000 */
[----:B------:R-:W0:Y:S01]  /*0090*/  LDC.64 R2, c[0x0][0x398] ;  /* 0x0000e600ff027b82 */ /* 0x000e220000000a00 */
[----:B------:R-:W0:Y:S01]  /*00a0*/  LDCU.64 UR36, c[0x0][0x358] ;  /* 0x00006b00ff2477ac */ /* 0x000e220008000a00 */
[----:B------:R-:W1:Y:S01]  /*00b0*/  S2R R0, SR_TID.Y ;  /* 0x0000000000007919 */ /* 0x000e620000002200 */
[----:B------:R-:W1:Y:S01]  /*00c0*/  S2R R5, SR_CTAID.Y ;  /* 0x0000000000057919 */ /* 0x000e620000002600 */
[----:B------:R-:W2:Y:S01]  /*00d0*/  S2R R7, SR_TID.X ;  /* 0x0000000000077919 */ /* 0x000ea20000002100 */
[----:B------:R-:W1:Y:S03]  /*00e0*/  LDCU UR5, c[0x0][0x364] ;  /* 0x00006c80ff0577ac */ /* 0x000e660008000800 */
[----:B------:R-:W3:Y:S01]  /*00f0*/  LDC.64 R8, c[0x0][0x3a0] ;  /* 0x0000e800ff087b82 */ /* 0x000ee20000000a00 */
[----:B0-----:R3:W4:Y:S07]  /*0100*/  LDG.E R3, desc[UR36][R2.64+0x4] ;  /* 0x0000042402037981 */ /* 0x00172e000c1e1900 */
[----:B------:R-:W0:Y:S08]  /*0110*/  S2UR UR4, SR_CTAID.X ;  /* 0x00000000000479c3 */ /* 0x000e300000002500 */
[----:B------:R-:W5:Y:S01]  /*0120*/  LDC R4, c[0x0][0x360] ;  /* 0x0000d800ff047b82 */ /* 0x000f620000000800 */
[----:B---3--:R-:W-:-:S02]  /*0130*/  VIADD R2, R9, 0xffffffff ;  /* 0xffffffff09027836 */ /* 0x008fc40000000000 */
[----:B-1----:R-:W-:Y:S02]  /*0140*/  IMAD R0, R5, UR5, R0 ;  /* 0x0000000505007c24 */ /* 0x002fe4000f8e0200 */
[----:B------:R-:W-:Y:S01]  /*0150*/  VIADD R5, R8, 0xffffffff ;  /* 0xffffffff08057836 */ /* 0x000fe20000000000 */
[----:B--2---:R-:W-:-:S04]  /*0160*/  ISETP.NE.AND P1, PT, R7, R2, PT ;  /* 0x000000020700720c */ /* 0x004fc80003f25270 */
[----:B0-----:R-:W-:Y:S01]  /*0170*/  ISETP.NE.AND P0, PT, R5, UR4, PT ;  /* 0x0000000405007c0c */ /* 0x001fe2000bf05270 */
[----:B-----5:R-:W-:-:S04]  /*0180*/  IMAD R4, R4, UR4, R7 ;  /* 0x0000000404047c24 */ /* 0x020fc8000f8e0207 */
[----:B----4-:R-:W-:-:S04]  /*0190*/  IMAD R0, R3, R0, R4 ;  /* 0x0000000003007224 */ /* 0x010fc800078e0204 */
[----:B------:R-:W-:-:S04]  /*01a0*/  IMAD R23, R0, UR6, RZ ;  /* 0x0000000600177c24 */ /* 0x000fc8000f8e02ff */
[----:B------:R-:W-:-:S05]  /*01b0*/  VIADD R22, R23, UR6 ;  /* 0x0000000617167c36 */ /* 0x000fca0008000000 */
[----:B------:R-:W-:-:S04]  /*01c0*/  @!P0 SEL R22, R3, R22, !P1 ;  /* 0x0000001603168207 */ /* 0x000fc80004800000 */
[----:B------:R-:W-:-:S13]  /*01d0*/  ISETP.GE.AND P0, PT, R23, R22, PT ;  /* 0x000000161700720c */ /* 0x000fda0003f06270 */
[----:B------:R-:W-:Y:S05]  /*01e0*/  @P0 EXIT ;  /* 0x000000000000094d */ /* 0x000fea0003800000 */
[----:B------:R-:W-:Y:S01]  /*01f0*/  IMAD.IADD R0, R22, 0x1, -R23 ;  /* 0x0000000116007824 */ /* 0x000fe200078e0a17 */
[----:B------:R-:W-:Y:S01]  /*0200*/  BSSY.RECONVERGENT B7, `(.L_x_0) ;  /* 0x000001d000077945 */ /* 0x000fe20003800200 */
[----:B------:R-:W-:-:S03]  /*0210*/  MOV R2, R23 ;  /* 0x0000001700027202 */ /* 0x000fc60000000f00 */
[----:B------:R-:W-:-:S13]  /*0220*/  LOP3.LUT P0, R0, R0, 0x3, RZ, 0xc0, !PT ;  /* 0x0000000300007812 */ /* 0x000fda000780c0ff */
[----:B------:R-:W-:Y:S05]  /*0230*/  @!P0 BRA `(.L_x_1) ;  /* 0x0000000000648947 */ /* 0x000fea0003800000 */
[----:B------:R-:W-:Y:S02]  /*0240*/  IMAD.MOV R16, RZ, RZ, -R0 ;  /* 0x000000ffff107224 */ /* 0x000fe400078e0a00 */
[----:B------:R-:W-:-:S07]  /*0250*/  IMAD.MOV.U32 R2, RZ, RZ, R23 ;  /* 0x000000ffff027224 */ /* 0x000fce00078e0017 */
.L_x_4:
[----:B------:R-:W0:Y:S02]  /*0260*/  LDC.64 R4, c[0x0][0x398] ;  /* 0x0000e600ff047b82 */ /* 0x000e240000000a00 */
[----:B0-----:R-:W2:Y:S01]  /*0270*/  LDG.E R4, desc[UR36][R4.64+0x4] ;  /* 0x0000042404047981 */ /* 0x001ea2000c1e1900 */
[----:B------:R-:W-:Y:S01]  /*0280*/  VIADD R16, R16, 0x1 ;  /* 0x0000000110107836 */ /* 0x000fe20000000000 */
[----:B------:R-:W-:Y:S04]  /*0290*/  BSSY.RECONVERGENT B6, `(.L_x_2) ;  /* 0x0000010000067945 */ /* 0x000fe80003800200 */
[----:B------:R-:W-:-:S04]  /*02a0*/  ISETP.NE.AND P1, PT, R16, RZ, PT ;  /* 0x000000ff1000720c */ /* 0x000fc80003f25270 */
[----:B------:R-:W-:Y:S02]  /*02b0*/  P2R R19, PR, RZ, 0x2 ;  /* 0x00000002ff137803 */ /* 0x000fe40000000000 */
[----:B--2---:R-:W-:-:S04]  /*02c0*/  ISETP.GT.AND P0, PT, R22, R4, PT ;  /* 0x000000041600720c */ /* 0x004fc80003f04270 */
[----:B------:R-:W-:-:S13]  /*02d0*/  ISETP.GE.OR P0, PT, R23, R4, P0 ;  /* 0x000000041700720c */ /* 0x000fda0000706670 */
[----:B------:R-:W-:Y:S05]  /*02e0*/  @P0 BRA `(.L_x_3) ;  /* 0x0000000000280947 */ /* 0x000fea0003800000 */
[----:B------:R-:W-:Y:S01]  /*02f0*/  MOV R8, 0x0 ;  /* 0x0000000000087802 */ /* 0x000fe20000000f00 */
[----:B------:R0:W-:Y:S01]  /*0300*/  STL [R1], R2 ;  /* 0x0000000201007387 */ /* 0x0001e20000100800 */
[----:B------:R-:W1:Y:S01]  /*0310*/  LDCU.64 UR4, c[0x4][0x8] ;  /* 0x01000100ff0477ac */ /* 0x000e620008000a00 */
[----:B------:R-:W-:Y:S01]  /*0320*/  MOV R6, R18 ;  /* 0x0000001200067202 */ /* 0x000fe20000000f00 */
[----:B------:R-:W-:Y:S02]  /*0330*/  IMAD.MOV.U32 R7, RZ, RZ, R17 ;  /* 0x000000ffff077224 */ /* 0x000fe400078e0011 */
[----:B------:R-:W2:Y:S01]  /*0340*/  LDC.64 R8, c[0x4][R8] ;  /* 0x0100000008087b82 */ /* 0x000ea20000000a00 */
[----:B-1----:R-:W-:Y:S02]  /*0350*/  IMAD.U32 R4, RZ, RZ, UR4 ;  /* 0x00000004ff047e24 */ /* 0x002fe4000f8e00ff */
[----:B0-----:R-:W-:-:S07]  /*0360*/  IMAD.U32 R5, RZ, RZ, UR5 ;  /* 0x00000005ff057e24 */ /* 0x001fce000f8e00ff */
[----:B------:R-:W-:-:S07]  /*0370*/  LEPC R20, `(.L_x_3) ;  /* 0x000000001014794e */ /* 0x000fce0000000000 */
[----:B--2---:R-:W-:Y:S05]  /*0380*/  CALL.ABS.NOINC R8 ;  /* 0x0000000008007343 */ /* 0x004fea0003c00000 */
.L_x_3:
[----:B------:R-:W-:Y:S05]  /*0390*/  BSYNC.RECONVERGENT B6 ;  /* 0x0000000000067941 */ /* 0x000fea0003800200 */
.L_x_2:
[----:B------:R-:W-:Y:S01]  /*03a0*/  ISETP.NE.AND P6, PT, R19, RZ, PT ;  /* 0x000000ff1300720c */ /* 0x000fe20003fc5270 */
[----:B------:R-:W-:-:S12]  /*03b0*/  VIADD R2, R2, 0x1 ;  /* 0x0000000102027836 */ /* 0x000fd80000000000 */
[----:B------:R-:W-:Y:S05]  /*03c0*/  @P6 BRA `(.L_x_4) ;  /* 0xfffffffc00a46947 */ /* 0x000fea000383ffff */
.L_x_1:
[----:B------:R-:W-:Y:S05]  /*03d0*/  BSYNC.RECONVERGENT B7 ;  /* 0x0000000000077941 */ /* 0x000fea0003800200 */
.L_x_0:
[----:B------:R-:W-:-:S05]  /*03e0*/  IMAD.IADD R0, R23, 0x1, -R22 ;  /* 0x0000000117007824 */ /* 0x000fca00078e0a16 */
[----:B------:R-:W-:-:S13]  /*03f0*/  ISETP.GT.U32.AND P0, PT, R0, -0x4, PT ;  /* 0xfffffffc0000780c */ /* 0x000fda0003f04070 */
[----:B------:R-:W-:Y:S05]  /*0400*/  @P0 EXIT ;  /* 0x000000000000094d */ /* 0x000fea0003800000 */
[C---:B------:R-:W-:Y:S02]  /*0410*/  IMAD.IADD R19, R2.reuse, 0x1, -R22 ;  /* 0x0000000102137824 */ /* 0x040fe400078e0a16 */
[----:B------:R-:W-:-:S07]  /*0420*/  VIADD R16, R2, 0x1 ;  /* 0x0000000102107836 */ /* 0x000fce0000000000 */
.L_x_16:
[----:B012---:R-:W0:Y:S02]  /*0430*/  LDC.64 R2, c[0x0][0x398] ;  /* 0x0000e600ff027b82 */ /* 0x007e240000000a00 */
[----:B0-----:R-:W2:Y:S01]  /*0440*/  LDG.E R2, desc[UR36][R2.64+0x4] ;  /* 0x0000042402027981 */ /* 0x001ea2000c1e1900 */
[----:B------:R-:W-:Y:S01]  /*0450*/  IADD3 R19, PT, PT, R19, 0x4, RZ ;  /* 0x0000000413137810 */ /* 0x000fe20007ffe0ff */
[----:B------:R-:W-:Y:S03]  /*0460*/  BSSY.RECONVERGENT B6, `(.L_x_5) ;  /* 0x0000013000067945 */ /* 0x000fe60003800200 */
[----:B------:R-:W-:-:S04]  /*0470*/  ISETP.NE.AND P1, PT, R19, RZ, PT ;  /* 0x000000ff1300720c */ /* 0x000fc80003f25270 */
[----:B------:R-:W-:Y:S02]  /*0480*/  P2R R24, PR, RZ, 0x2 ;  /* 0x00000002ff187803 */ /* 0x000fe40000000000 */
[----:B--2---:R-:W-:-:S04]  /*0490*/  ISETP.GT.AND P0, PT, R22, R2, PT ;  /* 0x000000021600720c */ /* 0x004fc80003f04270 */
[----:B------:R-:W-:-:S13]  /*04a0*/  ISETP.GE.OR P0, PT, R23, R2, P0 ;  /* 0x000000021700720c */ /* 0x000fda0000706670 */
[----:B------:R-:W-:Y:S05]  /*04b0*/  @P0 BRA `(.L_x_6) ;  /* 0x0000000000340947 */ /* 0x000fea0003800000 */
[----:B------:R-:W-:Y:S01]  /*04c0*/  MOV R2, 0x0 ;  /* 0x0000000000027802 */ /* 0x000fe20000000f00 */
[----:B------:R-:W-:Y:S01]  /*04d0*/  VIADD R0, R16, 0xffffffff ;  /* 0xffffffff10007836 */ /* 0x000fe20000000000 */
[----:B------:R-:W0:Y:S01]  /*04e0*/  LDCU.64 UR4, c[0x4][0x8] ;  /* 0x01000100ff0477ac */ /* 0x000e220008000a00 */
[----:B------:R-:W-:Y:S02]  /*04f0*/  IMAD.MOV.U32 R6, RZ, RZ, R18 ;  /* 0x000000ffff067224 */ /* 0x000fe400078e0012 */
[----:B------:R-:W-:Y:S01]  /*0500*/  IMAD.MOV.U32 R7, RZ, RZ, R17 ;  /* 0x000000ffff077224 */ /* 0x000fe200078e0011 */
[----:B------:R1:W-:Y:S01]  /*0510*/  STL [R1], R0 ;  /* 0x0000000001007387 */ /* 0x0003e20000100800 */
[----:B------:R-:W2:Y:S01]  /*0520*/  LDC.64 R2, c[0x4][R2] ;  /* 0x0100000002027b82 */ /* 0x000ea20000000a00 */
[----:B0-----:R-:W-:Y:S02]  /*0530*/  IMAD.U32 R4, RZ, RZ, UR4 ;  /* 0x00000004ff047e24 */ /* 0x001fe4000f8e00ff */
[----:B-1----:R-:W-:-:S07]  /*0540*/  IMAD.U32 R5, RZ, RZ, UR5 ;  /* 0x00000005ff057e24 */ /* 0x002fce000f8e00ff */
[----:B------:R-:W-:-:S07]  /*0550*/  LEPC R20, `(.L_x_7) ;  /* 0x000000001014794e */ /* 0x000fce0000000000 */
[----:B--2---:R-:W-:Y:S05]  /*0560*/  CALL.ABS.NOINC R2 ;  /* 0x0000000002007343 */ /* 0x004fea0003c00000 */
.L_x_7:
[----:B------:R-:W0:Y:S02]  /*0570*/  LDC.64 R2, c[0x0][0x398] ;  /* 0x0000e600ff027b82 */ /* 0x000e240000000a00 */
[----:B0-----:R0:W5:Y:S02]  /*0580*/  LDG.E R2, desc[UR36][R2.64+0x4] ;  /* 0x0000042402027981 */ /* 0x001164000c1e1900 */
.L_x_6:
[----:B------:R-:W-:Y:S05]  /*0590*/  BSYNC.RECONVERGENT B6 ;  /* 0x0000000000067941 */ /* 0x000fea0003800200 */
.L_x_5:
[-C--:B-----5:R-:W-:Y:S01]  /*05a0*/  ISETP.GT.AND P0, PT, R22, R2.reuse, PT ;  /* 0x000000021600720c */ /* 0x0a0fe20003f04270 */
[----:B------:R-:W-:Y:S03]  /*05b0*/  BSSY.RECONVERGENT B6, `(.L_x_8) ;  /* 0x000000f000067945 */ /* 0x000fe60003800200 */
[----:B------:R-:W-:-:S13]  /*05c0*/  ISETP.GE.OR P0, PT, R23, R2, P0 ;  /* 0x000000021700720c */ /* 0x000fda0000706670 */
[----:B------:R-:W-:Y:S05]  /*05d0*/  @P0 BRA `(.L_x_9) ;  /* 0x0000000000300947 */ /* 0x000fea0003800000 */
[----:B------:R-:W-:Y:S01]  /*05e0*/  MOV R2, 0x0 ;  /* 0x0000000000027802 */ /* 0x000fe20000000f00 */
[----:B------:R1:W-:Y:S01]  /*05f0*/  STL [R1], R16 ;  /* 0x0000001001007387 */ /* 0x0003e20000100800 */
[----:B------:R-:W2:Y:S01]  /*0600*/  LDCU.64 UR4, c[0x4][0x8] ;  /* 0x01000100ff0477ac */ /* 0x000ea20008000a00 */
[----:B------:R-:W-:Y:S02]  /*0610*/  IMAD.MOV.U32 R6, RZ, RZ, R18 ;  /* 0x000000ffff067224 */ /* 0x000fe400078e0012 */
[----:B------:R-:W-:Y:S01]  /*0620*/  IMAD.MOV.U32 R7, RZ, RZ, R17 ;  /* 0x000000ffff077224 */ /* 0x000fe200078e0011 */
[----:B0-----:R-:W0:Y:S01]  /*0630*/  LDC.64 R2, c[0x4][R2] ;  /* 0x0100000002027b82 */ /* 0x001e220000000a00 */
[----:B--2---:R-:W-:Y:S01]  /*0640*/  MOV R4, UR4 ;  /* 0x0000000400047c02 */ /* 0x004fe20008000f00 */
[----:B-1----:R-:W-:-:S07]  /*0650*/  IMAD.U32 R5, RZ, RZ, UR5 ;  /* 0x00000005ff057e24 */ /* 0x002fce000f8e00ff */
[----:B------:R-:W-:-:S07]  /*0660*/  LEPC R20, `(.L_x_10) ;  /* 0x000000001014794e */ /* 0x000fce0000000000 */
[----:B0-----:R-:W-:Y:S05]  /*0670*/  CALL.ABS.NOINC R2 ;  /* 0x0000000002007343 */ /* 0x001fea0003c00000 */
.L_x_10:
[----:B------:R-:W0:Y:S02]  /*0680*/  LDC.64 R2, c[0x0][0x398] ;  /* 0x0000e600ff027b82 */ /* 0x000e240000000a00 */
[----:B0-----:R1:W5:Y:S02]  /*0690*/  LDG.E R2, desc[UR36][R2.64+0x4] ;  /* 0x0000042402027981 */ /* 0x001364000c1e1900 */
.L_x_9:
[----:B------:R-:W-:Y:S05]  /*06a0*/  BSYNC.RECONVERGENT B6 ;  /* 0x0000000000067941 */ /* 0x000fea0003800200 */
.L_x_8:
[-C--:B-----5:R-:W-:Y:S01]  /*06b0*/  ISETP.GT.AND P0, PT, R22, R2.reuse, PT ;  /* 0x000000021600720c */ /* 0x0a0fe20003f04270 */
[----:B------:R-:W-:Y:S03]  /*06c0*/  BSSY.RECONVERGENT B6, `(.L_x_11) ;  /* 0x0000010000067945 */ /* 0x000fe60003800200 */
[----:B------:R-:W-:-:S13]  /*06d0*/  ISETP.GE.OR P0, PT, R23, R2, P0 ;  /* 0x000000021700720c */ /* 0x000fda0000706670 */
[----:B------:R-:W-:Y:S05]  /*06e0*/  @P0 BRA `(.L_x_12) ;  /* 0x0000000000340947 */ /* 0x000fea0003800000 */
[----:B------:R-:W-:Y:S01]  /*06f0*/  MOV R2, 0x0 ;  /* 0x0000000000027802 */ /* 0x000fe20000000f00 */
[----:B------:R-:W-:Y:S01]  /*0700*/  VIADD R0, R16, 0x1 ;  /* 0x0000000110007836 */ /* 0x000fe20000000000 */
[----:B------:R-:W2:Y:S01]  /*0710*/  LDCU.64 UR4, c[0x4][0x8] ;  /* 0x01000100ff0477ac */ /* 0x000ea20008000a00 */
[----:B------:R-:W-:Y:S02]  /*0720*/  IMAD.MOV.U32 R6, RZ, RZ, R18 ;  /* 0x000000ffff067224 */ /* 0x000fe400078e0012 */
[----:B------:R-:W-:Y:S01]  /*0730*/  IMAD.MOV.U32 R7, RZ, RZ, R17 ;  /* 0x000000ffff077224 */ /* 0x000fe200078e0011 */
[----:B------:R3:W-:Y:S01]  /*0740*/  STL [R1], R0 ;  /* 0x0000000001007387 */ /* 0x0007e20000100800 */
[----:B01----:R-:W0:Y:S01]  /*0750*/  LDC.64 R2, c[0x4][R2] ;  /* 0x0100000002027b82 */ /* 0x003e220000000a00 */
[----:B--2---:R-:W-:Y:S01]  /*0760*/  IMAD.U32 R4, RZ, RZ, UR4 ;  /* 0x00000004ff047e24 */ /* 0x004fe2000f8e00ff */
[----:B---3--:R-:W-:-:S07]  /*0770*/  MOV R5, UR5 ;  /* 0x0000000500057c02 */ /* 0x008fce0008000f00 */
[----:B------:R-:W-:-:S07]  /*0780*/  LEPC R20, `(.L_x_13) ;  /* 0x000000001014794e */ /* 0x000fce0000000000 */
[----:B0-----:R-:W-:Y:S05]  /*0790*/  CALL.ABS.NOINC R2 ;  /* 0x0000000002007343 */ /* 0x001fea0003c00000 */
.L_x_13:
[----:B------:R-:W0:Y:S02]  /*07a0*/  LDC.64 R2, c[0x0][0x398] ;  /* 0x0000e600ff027b82 */ /* 0x000e240000000a00 */
[----:B0-----:R2:W5:Y:S02]  /*07b0*/  LDG.E R2, desc[UR36][R2.64+0x4] ;  /* 0x0000042402027981 */ /* 0x001564000c1e1900 */
.L_x_12:
[----:B------:R-:W-:Y:S05]  /*07c0*/  BSYNC.RECONVERGENT B6 ;  /* 0x0000000000067941 */ /* 0x000fea0003800200 */
.L_x_11:
[-C--:B-----5:R-:W-:Y:S01]  /*07d0*/  ISETP.GT.AND P0, PT, R22, R2.reuse, PT ;  /* 0x000000021600720c */ /* 0x0a0fe20003f04270 */
[----:B------:R-:W-:Y:S03]  /*07e0*/  BSSY.RECONVERGENT B6, `(.L_x_14) ;  /* 0x000000e000067945 */ /* 0x000fe60003800200 */
[----:B------:R-:W-:-:S13]  /*07f0*/  ISETP.GE.OR P0, PT, R23, R2, P0 ;  /* 0x000000021700720c */ /* 0x000fda0000706670 */
[----:B------:R-:W-:Y:S05]  /*0800*/  @P0 BRA `(.L_x_15) ;  /* 0x00000000002c0947 */ /* 0x000fea0003800000 */
[----:B------:R-:W-:Y:S01]  /*0810*/  MOV R2, 0x0 ;  /* 0x0000000000027802 */ /* 0x000fe20000000f00 */
[----:B------:R-:W-:Y:S01]  /*0820*/  VIADD R0, R16, 0x2 ;  /* 0x0000000210007836 */ /* 0x000fe20000000000 */
[----:B------:R-:W3:Y:S01]  /*0830*/  LDCU.64 UR4, c[0x4][0x8] ;  /* 0x01000100ff0477ac */ /* 0x000ee20008000a00 */
[----:B------:R-:W-:Y:S02]  /*0840*/  IMAD.MOV.U32 R6, RZ, RZ, R18 ;  /* 0x000000ffff067224 */ /* 0x000fe400078e0012 */
[----:B------:R-:W-:Y:S01]  /*0850*/  IMAD.MOV.U32 R7, RZ, RZ, R17 ;  /* 0x000000ffff077224 */ /* 0x000fe200078e0011 */
[----:B------:R4:W-:Y:S01]  /*0860*/  STL [R1], R0 ;  /* 0x0000000001007387 */ /* 0x0009e20000100800 */
[----:B012---:R-:W0:Y:S01]  /*0870*/  LDC.64 R2, c[0x4][R2] ;  /* 0x0100000002027b82 */ /* 0x007e220000000a00 */
[----:B---3--:R-:W-:Y:S01]  /*0880*/  IMAD.U32 R4, RZ, RZ, UR4 ;  /* 0x00000004ff047e24 */ /* 0x008fe2000f8e00ff */
[----:B----4-:R-:W-:-:S07]  /*0890*/  MOV R5, UR5 ;  /* 0x0000000500057c02 */ /* 0x010fce0008000f00 */
[----:B------:R-:W-:-:S07]  /*08a0*/  LEPC R20, `(.L_x_15) ;  /* 0x000000001014794e */ /* 0x000fce0000000000 */
[----:B0-----:R-:W-:Y:S05]  /*08b0*/  CALL.ABS.NOINC R2 ;  /* 0x0000000002007343 */ /* 0x001fea0003c00000 */
.L_x_15:
[----:B------:R-:W-:Y:S05]  /*08c0*/  BSYNC.RECONVERGENT B6 ;  /* 0x0000000000067941 */ /* 0x000fea0003800200 */
.L_x_14:
[----:B------:R-:W-:Y:S01]  /*08d0*/  ISETP.NE.AND P6, PT, R24, RZ, PT ;  /* 0x000000ff1800720c */ /* 0x000fe20003fc5270 */
[----:B------:R-:W-:-:S12]  /*08e0*/  VIADD R16, R16, 0x4 ;  /* 0x0000000410107836 */ /* 0x000fd80000000000 */
[----:B------:R-:W-:Y:S05]  /*08f0*/  @P6 BRA `(.L_x_16) ;  /* 0xfffffff800cc6947 */ /* 0x000fea000383ffff */
[----:B------:R-:W-:Y:S05]  /*0900*/  EXIT ;  /* 0x000000000000794d */ /* 0x000fea0003800000 */
.L_x_17:
[----:B------:R-:W-:-:S00]  /*0910*/  BRA `(.L_x_17) ;  /* 0xfffffffc00fc7947 */ /* 0x000fc0000383ffff */
[----:B------:R-:W-:-:S00]  /*0920*/  NOP ;  /* 0x0000000000007918 */ /* 0x000fc00000000000 */
        /* <DEDUP_REMOVED lines=13> */
.L_x_18:


//--------------------- .nv.global.init           --------------------------
	.section	.nv.global.init,"aw",@progbits
.nv.global.init:
	.type		$str,@object
	.size		$str,(.L_0 - $str)
$str:
        /*0000*/ 	.byte	0x25, 0x64, 0x0a, 0x00
.L_0:


//--------------------- .nv.shared.reserved.0     --------------------------
	.section	.nv.shared.reserved.0,"aw",@nobits
	.weak		__nv_reservedSMEM_offset_0_alias
	.size		__nv_reservedSMEM_offset_0_alias, 0, 64
	.other		__nv_reservedSMEM_offset_0_alias,@"STO_CUDA_RESERVED_SHARED STV_DEFAULT"
__nv_reservedSMEM_offset_0_alias:
	.zero		0
	.zero		64


//--------------------- .nv.constant0._Z13fuzzyCMedoidsPfS_PiS0_iii --------------------------
	.section	.nv.constant0._Z13fuzzyCMedoidsPfS_PiS0_iii,"a",@progbits
	.sectionflags	@""
	.align	4
.nv.constant0._Z13fuzzyCMedoidsPfS_PiS0_iii:
	.zero		940


//--------------------- SYMBOLS --------------------------

	.type		.nv.reservedSmem.offset0,@object
	.size		.nv.reservedSmem.offset0,0x4
	.type		vprintf,@function
